//
// Generated by NVIDIA NVVM Compiler
//
// Compiler Build ID: CL-36424714
// Cuda compilation tools, release 13.0, V13.0.88
// Based on NVVM 20.0.0
//

.version 9.0
.target sm_100
.address_size 64

	// .globl	_Z17matrixMultiplyGPUPiS_S_
.extern .func  (.param .b32 func_retval0) vprintf
(
	.param .b64 vprintf_param_0,
	.param .b64 vprintf_param_1
)
;
.global .align 1 .b8 $str[7] = {37, 100, 44, 37, 100, 59};

.visible .entry _Z17matrixMultiplyGPUPiS_S_(
	.param .u64 .ptr .align 1 _Z17matrixMultiplyGPUPiS_S__param_0,
	.param .u64 .ptr .align 1 _Z17matrixMultiplyGPUPiS_S__param_1,
	.param .u64 .ptr .align 1 _Z17matrixMultiplyGPUPiS_S__param_2
)
{
	.local .align 8 .b8 	__local_depot0[8];
	.reg .b64 	%SP;
	.reg .b64 	%SPL;
	.reg .pred 	%p<5>;
	.reg .b32 	%r<86>;
	.reg .b64 	%rd<54>;

	mov.u64 	%SPL, __local_depot0;
	cvta.local.u64 	%SP, %SPL;
	mov.u32 	%r10, %ctaid.x;
	mov.u32 	%r11, %ntid.x;
	mov.u32 	%r12, %tid.x;
	mad.lo.s32 	%r1, %r10, %r11, %r12;
	mov.u32 	%r13, %ctaid.y;
	mov.u32 	%r14, %ntid.y;
	mov.u32 	%r15, %tid.y;
	mad.lo.s32 	%r16, %r13, %r14, %r15;
	setp.gt.s32 	%p1, %r1, 63;
	setp.gt.u32 	%p2, %r16, 63;
	or.pred  	%p3, %p1, %p2;
	@%p3 bra 	$L__BB0_4;
	ld.param.u64 	%rd51, [_Z17matrixMultiplyGPUPiS_S__param_1];
	ld.param.u64 	%rd50, [_Z17matrixMultiplyGPUPiS_S__param_0];
	add.u64 	%rd17, %SP, 0;
	add.u64 	%rd18, %SPL, 0;
	st.local.v2.u32 	[%rd18], {%r1, %r16};
	mov.u64 	%rd19, $str;
	cvta.global.u64 	%rd20, %rd19;
	{ // callseq 0, 0
	.param .b64 param0;
	st.param.b64 	[param0], %rd20;
	.param .b64 param1;
	st.param.b64 	[param1], %rd17;
	.param .b32 retval0;
	call.uni (retval0), 
	vprintf, 
	(
	param0, 
	param1
	);
	ld.param.b32 	%r18, [retval0];
	} // callseq 0
	shl.b32 	%r3, %r1, 6;
	add.s32 	%r20, %r16, 64;
	mul.wide.u32 	%rd1, %r20, 4;
	add.s32 	%r21, %r16, 128;
	mul.wide.u32 	%rd2, %r21, 4;
	add.s32 	%r22, %r16, 192;
	mul.wide.u32 	%rd3, %r22, 4;
	add.s32 	%r23, %r16, 320;
	mul.wide.u32 	%rd4, %r23, 4;
	add.s32 	%r24, %r16, 512;
	mul.wide.u32 	%rd5, %r24, 4;
	add.s32 	%r25, %r16, 576;
	mul.wide.u32 	%rd6, %r25, 4;
	add.s32 	%r26, %r16, 640;
	mul.wide.u32 	%rd7, %r26, 4;
	add.s32 	%r27, %r16, 704;
	mul.wide.u32 	%rd8, %r27, 4;
	add.s32 	%r28, %r16, 768;
	mul.wide.u32 	%rd9, %r28, 4;
	cvta.to.global.u64 	%rd21, %rd50;
	add.s64 	%rd10, %rd21, 32;
	cvta.to.global.u64 	%rd53, %rd51;
	mov.b32 	%r84, 0;
	add.s32 	%r42, %r16, 256;
	mov.u32 	%r83, %r3;
	mov.u32 	%r85, %r84;
$L__BB0_2:
	mul.wide.s32 	%rd22, %r83, 4;
	add.s64 	%rd23, %rd10, %rd22;
	ld.global.u32 	%r29, [%rd23+-32];
	mul.wide.u32 	%rd24, %r16, 4;
	add.s64 	%rd25, %rd53, %rd24;
	ld.global.u32 	%r30, [%rd25];
	mad.lo.s32 	%r31, %r30, %r29, %r85;
	ld.global.u32 	%r32, [%rd23+-28];
	add.s64 	%rd26, %rd53, %rd1;
	ld.global.u32 	%r33, [%rd26];
	mad.lo.s32 	%r34, %r33, %r32, %r31;
	ld.global.u32 	%r35, [%rd23+-24];
	add.s64 	%rd27, %rd53, %rd2;
	ld.global.u32 	%r36, [%rd27];
	mad.lo.s32 	%r37, %r36, %r35, %r34;
	ld.global.u32 	%r38, [%rd23+-20];
	add.s64 	%rd28, %rd53, %rd3;
	ld.global.u32 	%r39, [%rd28];
	mad.lo.s32 	%r40, %r39, %r38, %r37;
	ld.global.u32 	%r41, [%rd23+-16];
	mul.wide.u32 	%rd29, %r42, 4;
	add.s64 	%rd30, %rd53, %rd29;
	ld.global.u32 	%r43, [%rd30];
	mad.lo.s32 	%r44, %r43, %r41, %r40;
	ld.global.u32 	%r45, [%rd23+-12];
	add.s64 	%rd31, %rd53, %rd4;
	ld.global.u32 	%r46, [%rd31];
	mad.lo.s32 	%r47, %r46, %r45, %r44;
	ld.global.u32 	%r48, [%rd23+-8];
	add.s32 	%r49, %r16, 384;
	mul.wide.u32 	%rd32, %r49, 4;
	add.s64 	%rd33, %rd53, %rd32;
	ld.global.u32 	%r50, [%rd33];
	mad.lo.s32 	%r51, %r50, %r48, %r47;
	ld.global.u32 	%r52, [%rd23+-4];
	add.s32 	%r53, %r16, 448;
	mul.wide.u32 	%rd34, %r53, 4;
	add.s64 	%rd35, %rd53, %rd34;
	ld.global.u32 	%r54, [%rd35];
	mad.lo.s32 	%r55, %r54, %r52, %r51;
	ld.global.u32 	%r56, [%rd23];
	add.s64 	%rd36, %rd53, %rd5;
	ld.global.u32 	%r57, [%rd36];
	mad.lo.s32 	%r58, %r57, %r56, %r55;
	ld.global.u32 	%r59, [%rd23+4];
	add.s64 	%rd37, %rd53, %rd6;
	ld.global.u32 	%r60, [%rd37];
	mad.lo.s32 	%r61, %r60, %r59, %r58;
	ld.global.u32 	%r62, [%rd23+8];
	add.s64 	%rd38, %rd53, %rd7;
	ld.global.u32 	%r63, [%rd38];
	mad.lo.s32 	%r64, %r63, %r62, %r61;
	ld.global.u32 	%r65, [%rd23+12];
	add.s64 	%rd39, %rd53, %rd8;
	ld.global.u32 	%r66, [%rd39];
	mad.lo.s32 	%r67, %r66, %r65, %r64;
	ld.global.u32 	%r68, [%rd23+16];
	add.s64 	%rd40, %rd53, %rd9;
	ld.global.u32 	%r69, [%rd40];
	mad.lo.s32 	%r70, %r69, %r68, %r67;
	ld.global.u32 	%r71, [%rd23+20];
	add.s32 	%r72, %r16, 832;
	mul.wide.u32 	%rd41, %r72, 4;
	add.s64 	%rd42, %rd53, %rd41;
	ld.global.u32 	%r73, [%rd42];
	mad.lo.s32 	%r74, %r73, %r71, %r70;
	ld.global.u32 	%r75, [%rd23+24];
	add.s32 	%r76, %r16, 896;
	mul.wide.u32 	%rd43, %r76, 4;
	add.s64 	%rd44, %rd53, %rd43;
	ld.global.u32 	%r77, [%rd44];
	mad.lo.s32 	%r78, %r77, %r75, %r74;
	ld.global.u32 	%r79, [%rd23+28];
	add.s32 	%r80, %r16, 960;
	mul.wide.u32 	%rd45, %r80, 4;
	add.s64 	%rd46, %rd53, %rd45;
	ld.global.u32 	%r81, [%rd46];
	mad.lo.s32 	%r85, %r81, %r79, %r78;
	add.s32 	%r84, %r84, 16;
	add.s64 	%rd53, %rd53, 4096;
	add.s32 	%r83, %r83, 16;
	setp.ne.s32 	%p4, %r84, 64;
	@%p4 bra 	$L__BB0_2;
	ld.param.u64 	%rd52, [_Z17matrixMultiplyGPUPiS_S__param_2];
	add.s32 	%r82, %r3, %r16;
	cvta.to.global.u64 	%rd47, %rd52;
	mul.wide.s32 	%rd48, %r82, 4;
	add.s64 	%rd49, %rd47, %rd48;
	st.global.u32 	[%rd49], %r85;
$L__BB0_4:
	ret;

}


// ===== COMPILED SASS (sm_100) =====

	.target	sm_100

	.elftype	@"ET_EXEC"


//--------------------- .note.nv.tkinfo           --------------------------
	.section	.note.nv.tkinfo,"",@"SHT_NOTE"
	.sectionflags	@"SHF_NOTE_NV_TKINFO"
	.tkinfo
        /*0018*/ 	.word	0x00000002
        /*0030*/ 	.string	""
        /*0030*/ 	.string	"ptxas"
        /*0030*/ 	.string	"Cuda compilation tools, release 13.0, V13.0.88"
        /*0030*/ 	.string	"Build cuda_13.0.r13.0/compiler.36424714_0"
        /*0030*/ 	.string	"-arch sm_100 -m 64 "



//--------------------- .note.nv.cuinfo           --------------------------
	.section	.note.nv.cuinfo,"",@"SHT_NOTE"
	.sectionflags	@"SHF_NOTE_NV_CUINFO"
        /*0018*/ 	.short	0x0002
        /*001a*/ 	.short	0x0064
        /*001c*/ 	.short	0x0082
	.zero		2


//--------------------- .nv.info                  --------------------------
	.section	.nv.info,"",@"SHT_CUDA_INFO"
	.align	4


	//----- nvinfo : EIATTR_REGCOUNT
	.align		4
        /*0000*/ 	.byte	0x04, 0x2f
        /*0002*/ 	.short	(.L_2 - .L_1)
	.align		4
.L_1:
        /*0004*/ 	.word	index@(_Z17matrixMultiplyGPUPiS_S_)
        /*0008*/ 	.word	0x00000028


	//----- nvinfo : EIATTR_FRAME_SIZE
	.align		4
.L_2:
        /*000c*/ 	.byte	0x04, 0x11
        /*000e*/ 	.short	(.L_4 - .L_3)
	.align		4
.L_3:
        /*0010*/ 	.word	index@(_Z17matrixMultiplyGPUPiS_S_)
        /*0014*/ 	.word	0x00000008


	//----- nvinfo : EIATTR_MIN_STACK_SIZE
	.align		4
.L_4:
        /*0018*/ 	.byte	0x04, 0x12
        /*001a*/ 	.short	(.L_6 - .L_5)
	.align		4
.L_5:
        /*001c*/ 	.word	index@(_Z17matrixMultiplyGPUPiS_S_)
        /*0020*/ 	.word	0x00000008
.L_6:


//--------------------- .nv.compat                --------------------------
	.section	.nv.compat,"",@"SHT_CUDA_COMPAT_INFO"
	.align	4
        /*0000*/ 	.byte	0x02, 0x09, 0x00, 0x00, 0x02, 0x02, 0x01, 0x00, 0x02, 0x05, 0x05, 0x00, 0x03, 0x07, 0x01, 0x01
        /*0010*/ 	.byte	0x02, 0x03, 0x00, 0x00, 0x02, 0x06, 0x01, 0x00, 0x04, 0x0b, 0x08, 0x00, 0x09, 0x00, 0x00, 0x00
        /*0020*/ 	.byte	0x00, 0x00, 0x00, 0x00


//--------------------- .nv.info._Z17matrixMultiplyGPUPiS_S_ --------------------------
	.section	.nv.info._Z17matrixMultiplyGPUPiS_S_,"",@"SHT_CUDA_INFO"
	.sectionflags	@""
	.align	4


	//----- nvinfo : EIATTR_CUDA_API_VERSION
	.align		4
        /*0000*/ 	.byte	0x04, 0x37
        /*0002*/ 	.short	(.L_8 - .L_7)
.L_7:
        /*0004*/ 	.word	0x00000082


	//----- nvinfo : EIATTR_KPARAM_INFO
	.align		4
.L_8:
        /*0008*/ 	.byte	0x04, 0x17
        /*000a*/ 	.short	(.L_10 - .L_9)
.L_9:
        /*000c*/ 	.word	0x00000000
        /*0010*/ 	.short	0x0002
        /*0012*/ 	.short	0x0010
        /*0014*/ 	.byte	0x00, 0xf5, 0x21, 0x00


	//----- nvinfo : EIATTR_KPARAM_INFO
	.align		4
.L_10:
        /*0018*/ 	.byte	0x04, 0x17
        /*001a*/ 	.short	(.L_12 - .L_11)
.L_11:
        /*001c*/ 	.word	0x00000000
        /*0020*/ 	.short	0x0001
        /*0022*/ 	.short	0x0008
        /*0024*/ 	.byte	0x00, 0xf5, 0x21, 0x00


	//----- nvinfo : EIATTR_KPARAM_INFO
	.align		4
.L_12:
        /*0028*/ 	.byte	0x04, 0x17
        /*002a*/ 	.short	(.L_14 - .L_13)
.L_13:
        /*002c*/ 	.word	0x00000000
        /*0030*/ 	.short	0x0000
        /*0032*/ 	.short	0x0000
        /*0034*/ 	.byte	0x00, 0xf5, 0x21, 0x00


	//----- nvinfo : EIATTR_SPARSE_MMA_MASK
	.align		4
.L_14:
        /*0038*/ 	.byte	0x03, 0x50
        /*003a*/ 	.short	0x0000


	//----- nvinfo : EIATTR_MAXREG_COUNT
	.align		4
        /*003c*/ 	.byte	0x03, 0x1b
        /*003e*/ 	.short	0x00ff


	//----- nvinfo : EIATTR_EXTERNS
	.align		4
        /*0040*/ 	.byte	0x04, 0x0f
        /*0042*/ 	.short	(.L_16 - .L_15)


	//   ....[0]....
	.align		4
.L_15:
        /*0044*/ 	.word	index@(vprintf)


	//----- nvinfo : EIATTR_MERCURY_ISA_VERSION
	.align		4
.L_16:
        /*0048*/ 	.byte	0x03, 0x5f
        /*004a*/ 	.short	0x0101


	//----- nvinfo : EIATTR_VRC_CTA_INIT_COUNT
	.align		4
        /*004c*/ 	.byte	0x02, 0x4a
	.zero		1
	.zero		1


	//----- nvinfo : EIATTR_SYSCALL_OFFSETS
	.align		4
        /*0050*/ 	.byte	0x04, 0x46
        /*0052*/ 	.short	(.L_18 - .L_17)


	//   ....[0]....
.L_17:
        /*0054*/ 	.word	0x00000190


	//----- nvinfo : EIATTR_EXIT_INSTR_OFFSETS
	.align		4
.L_18:
        /*0058*/ 	.byte	0x04, 0x1c
        /*005a*/ 	.short	(.L_20 - .L_19)


	//   ....[0]....
.L_19:
        /*005c*/ 	.word	0x00000100


	//   ....[1]....
        /*0060*/ 	.word	0x00001360


	//----- nvinfo : EIATTR_CRS_STACK_SIZE
	.align		4
.L_20:
        /*0064*/ 	.byte	0x04, 0x1e
        /*0066*/ 	.short	(.L_22 - .L_21)
.L_21:
        /*0068*/ 	.word	0x00000000


	//----- nvinfo : EIATTR_CBANK_PARAM_SIZE
	.align		4
.L_22:
        /*006c*/ 	.byte	0x03, 0x19
        /*006e*/ 	.short	0x0018


	//----- nvinfo : EIATTR_PARAM_CBANK
	.align		4
        /*0070*/ 	.byte	0x04, 0x0a
        /*0072*/ 	.short	(.L_24 - .L_23)
	.align		4
.L_23:
        /*0074*/ 	.word	index@(.nv.constant0._Z17matrixMultiplyGPUPiS_S_)
        /*0078*/ 	.short	0x0380
        /*007a*/ 	.short	0x0018


	//----- nvinfo : EIATTR_SW_WAR
	.align		4
.L_24:
        /*007c*/ 	.byte	0x04, 0x36
        /*007e*/ 	.short	(.L_26 - .L_25)
.L_25:
        /*0080*/ 	.word	0x00000008
.L_26:


//--------------------- .nv.callgraph             --------------------------
	.section	.nv.callgraph,"",@"SHT_CUDA_CALLGRAPH"
	.align	4
	.sectionentsize	8
	.align		4
        /*0000*/ 	.word	0x00000000
	.align		4
        /*0004*/ 	.word	0xffffffff
	.align		4
        /*0008*/ 	.word	index@(_Z17matrixMultiplyGPUPiS_S_)
	.align		4
        /*000c*/ 	.word	index@(vprintf)
	.align		4
        /*0010*/ 	.word	0x00000000
	.align		4
        /*0014*/ 	.word	0xfffffffe
	.align		4
        /*0018*/ 	.word	0x00000000
	.align		4
        /*001c*/ 	.word	0xfffffffd
	.align		4
        /*0020*/ 	.word	0x00000000
	.align		4
        /*0024*/ 	.word	0xfffffffc


//--------------------- .nv.constant4             --------------------------
	.section	.nv.constant4,"a",@progbits
	.align	8
	.align		8
.nv.constant4:
        /*0000*/ 	.dword	vprintf
	.align		8
        /*0008*/ 	.dword	$str


//--------------------- .text._Z17matrixMultiplyGPUPiS_S_ --------------------------
	.section	.text._Z17matrixMultiplyGPUPiS_S_,"ax",@progbits
	.align	128
        .global         _Z17matrixMultiplyGPUPiS_S_
        .type           _Z17matrixMultiplyGPUPiS_S_,@function
        .size           _Z17matrixMultiplyGPUPiS_S_,(.L_x_2 - _Z17matrixMultiplyGPUPiS_S_)
        .other          _Z17matrixMultiplyGPUPiS_S_,@"STO_CUDA_ENTRY STV_DEFAULT"
_Z17matrixMultiplyGPUPiS_S_:
.text._Z17matrixMultiplyGPUPiS_S_:
[----:B------:R-:W0:Y:S01]  /*0000*/  LDC R1, c[0x0][0x37c] ;  /* 0x0000df00ff017b82 */ /* 0x000e220000000800 */
[----:B------:R-:W1:Y:S01]  /*0010*/  S2R R0, SR_TID.Y ;  /* 0x0000000000007919 */ /* 0x000e620000002200 */
[----:B------:R-:W2:Y:S06]  /*0020*/  LDCU UR5, c[0x0][0x2fc] ;  /* 0x00005f80ff0577ac */ /* 0x000eac0008000800 */
[----:B------:R-:W3:Y:S01]  /*0030*/  LDC R16, c[0x0][0x360] ;  /* 0x0000d800ff107b82 */ /* 0x000ee20000000800 */
[----:B0-----:R-:W-:Y:S01]  /*0040*/  IADD3 R1, PT, PT, R1, -0x8, RZ ;  /* 0xfffffff801017810 */ /* 0x001fe20007ffe0ff */
[----:B------:R-:W3:Y:S01]  /*0050*/  S2R R3, SR_TID.X ;  /* 0x0000000000037919 */ /* 0x000ee20000002100 */
[----:B------:R-:W0:Y:S05]  /*0060*/  LDCU UR4, c[0x0][0x2f8] ;  /* 0x00005f00ff0477ac */ /* 0x000e2a0008000800 */
[----:B------:R-:W1:Y:S08]  /*0070*/  S2UR UR7, SR_CTAID.Y ;  /* 0x00000000000779c3 */ /* 0x000e700000002600 */
[----:B------:R-:W1:Y:S01]  /*0080*/  LDC R17, c[0x0][0x364] ;  /* 0x0000d900ff117b82 */ /* 0x000e620000000800 */
[----:B0-----:R-:W-:-:S07]  /*0090*/  IADD3 R6, P1, PT, R1, UR4, RZ ;  /* 0x0000000401067c10 */ /* 0x001fce000ff3e0ff */
[----:B------:R-:W3:Y:S01]  /*00a0*/  S2UR UR6, SR_CTAID.X ;  /* 0x00000000000679c3 */ /* 0x000ee20000002500 */
[----:B--2---:R-:W-:Y:S01]  /*00b0*/  IADD3.X R7, PT, PT, RZ, UR5, RZ, P1, !PT ;  /* 0x00000005ff077c10 */ /* 0x004fe20008ffe4ff */
[----:B-1----:R-:W-:-:S05]  /*00c0*/  IMAD R17, R17, UR7, R0 ;  /* 0x0000000711117c24 */ /* 0x002fca000f8e0200 */
[----:B------:R-:W-:Y:S01]  /*00d0*/  ISETP.GT.U32.AND P0, PT, R17, 0x3f, PT ;  /* 0x0000003f1100780c */ /* 0x000fe20003f04070 */
[----:B---3--:R-:W-:-:S05]  /*00e0*/  IMAD R16, R16, UR6, R3 ;  /* 0x0000000610107c24 */ /* 0x008fca000f8e0203 */
[----:B------:R-:W-:-:S13]  /*00f0*/  ISETP.GT.OR P0, PT, R16, 0x3f, P0 ;  /* 0x0000003f1000780c */ /* 0x000fda0000704670 */
[----:B------:R-:W-:Y:S05]  /*0100*/  @P0 EXIT ;  /* 0x000000000000094d */ /* 0x000fea0003800000 */
[----:B------:R-:W-:Y:S01]  /*0110*/  MOV R0, 0x0 ;  /* 0x0000000000007802 */ /* 0x000fe20000000f00 */
[----:B------:R0:W-:Y:S01]  /*0120*/  STL.64 [R1], R16 ;  /* 0x0000001001007387 */ /* 0x0001e20000100a00 */
[----:B------:R-:W1:Y:S02]  /*0130*/  LDCU.64 UR4, c[0x4][0x8] ;  /* 0x01000100ff0477ac */ /* 0x000e640008000a00 */
[----:B------:R0:W2:Y:S01]  /*0140*/  LDC.64 R2, c[0x4][R0] ;  /* 0x0100000000027b82 */ /* 0x0000a20000000a00 */
[----:B------:R-:W3:Y:S01]  /*0150*/  LDCU.64 UR36, c[0x0][0x358] ;  /* 0x00006b00ff2477ac */ /* 0x000ee20008000a00 */
[----:B-1----:R-:W-:Y:S02]  /*0160*/  MOV R4, UR4 ;  /* 0x0000000400047c02 */ /* 0x002fe40008000f00 */
[----:B0-----:R-:W-:-:S07]  /*0170*/  MOV R5, UR5 ;  /* 0x0000000500057c02 */ /* 0x001fce0008000f00 */
[----:B------:R-:W-:-:S07]  /*0180*/  LEPC R20, `(.L_x_0) ;  /* 0x000000001014794e */ /* 0x000fce0000000000 */
[----:B--23--:R-:W-:Y:S05]  /*0190*/  CALL.ABS.NOINC R2 ;  /* 0x0000000002007343 */ /* 0x00cfea0003c00000 */
.L_x_0:
[----:B------:R-:W0:Y:S01]  /*01a0*/  LDCU.128 UR4, c[0x0][0x380] ;  /* 0x00007000ff0477ac */ /* 0x000e220008000c00 */
[----:B------:R-:W1:Y:S01]  /*01b0*/  LDC.64 R14, c[0x0][0x388] ;  /* 0x0000e200ff0e7b82 */ /* 0x000e620000000a00 */
[----:B------:R-:W-:Y:S02]  /*01c0*/  SHF.L.U32 R16, R16, 0x6, RZ ;  /* 0x0000000610107819 */ /* 0x000fe400000006ff */
[C---:B------:R-:W-:Y:S02]  /*01d0*/  IADD3 R24, PT, PT, R17.reuse, 0x40, RZ ;  /* 0x0000004011187810 */ /* 0x040fe40007ffe0ff */
[C---:B------:R-:W-:Y:S02]  /*01e0*/  IADD3 R6, PT, PT, R17.reuse, 0x80, RZ ;  /* 0x0000008011067810 */ /* 0x040fe40007ffe0ff */
[----:B------:R-:W-:Y:S01]  /*01f0*/  IADD3 R11, PT, PT, R17, 0xc0, RZ ;  /* 0x000000c0110b7810 */ /* 0x000fe20007ffe0ff */
[----:B0-----:R-:W-:-:S04]  /*0200*/  UIADD3 UR4, UP0, UPT, UR4, 0x20, URZ ;  /* 0x0000002004047890 */ /* 0x001fc8000ff1e0ff */
[----:B------:R-:W-:Y:S02]  /*0210*/  UIADD3.X UR5, UPT, UPT, URZ, UR5, URZ, UP0, !UPT ;  /* 0x00000005ff057290 */ /* 0x000fe400087fe4ff */
[----:B------:R-:W-:Y:S01]  /*0220*/  MOV R12, UR4 ;  /* 0x00000004000c7c02 */ /* 0x000fe20008000f00 */
[----:B-1----:R-:W-:-:S03]  /*0230*/  IMAD.WIDE.U32 R20, R17, 0x4, R14 ;  /* 0x0000000411147825 */ /* 0x002fc600078e000e */
[----:B------:R-:W-:Y:S01]  /*0240*/  MOV R13, UR5 ;  /* 0x00000005000d7c02 */ /* 0x000fe20008000f00 */
[----:B------:R-:W-:Y:S01]  /*0250*/  IMAD.WIDE.U32 R26, R24, 0x4, R14 ;  /* 0x00000004181a7825 */ /* 0x000fe200078e000e */
[----:B------:R-:W2:Y:S03]  /*0260*/  LDG.E R33, desc[UR36][R20.64] ;  /* 0x0000002414217981 */ /* 0x000ea6000c1e1900 */
[----:B------:R-:W-:Y:S01]  /*0270*/  IMAD.WIDE R18, R16, 0x4, R12 ;  /* 0x0000000410127825 */ /* 0x000fe200078e020c */
[----:B------:R0:W3:Y:S04]  /*0280*/  LDG.E R0, desc[UR36][R26.64] ;  /* 0x000000241a007981 */ /* 0x0000e8000c1e1900 */
[----:B------:R-:W2:Y:S01]  /*0290*/  LDG.E R34, desc[UR36][R18.64+-0x20] ;  /* 0xffffe02412227981 */ /* 0x000ea2000c1e1900 */
[----:B------:R-:W-:Y:S01]  /*02a0*/  IMAD.WIDE.U32 R2, R6, 0x4, R14 ;  /* 0x0000000406027825 */ /* 0x000fe200078e000e */
[----:B------:R-:W-:-:S02]  /*02b0*/  IADD3 R5, PT, PT, R17, 0x100, RZ ;  /* 0x0000010011057810 */ /* 0x000fc40007ffe0ff */
[----:B------:R-:W3:Y:S01]  /*02c0*/  LDG.E R32, desc[UR36][R18.64+-0x1c] ;  /* 0xffffe42412207981 */ /* 0x000ee2000c1e1900 */
[--C-:B------:R-:W-:Y:S01]  /*02d0*/  IMAD.WIDE.U32 R8, R11, 0x4, R14.reuse ;  /* 0x000000040b087825 */ /* 0x100fe200078e000e */
[----:B------:R-:W-:Y:S02]  /*02e0*/  IADD3 R4, PT, PT, R17, 0x140, RZ ;  /* 0x0000014011047810 */ /* 0x000fe40007ffe0ff */
[----:B------:R1:W4:Y:S01]  /*02f0*/  LDG.E R2, desc[UR36][R2.64] ;  /* 0x0000002402027981 */ /* 0x000322000c1e1900 */
[----:B------:R-:W-:-:S03]  /*0300*/  IMAD.WIDE.U32 R30, R5, 0x4, R14 ;  /* 0x00000004051e7825 */ /* 0x000fc600078e000e */
[----:B------:R-:W4:Y:S01]  /*0310*/  LDG.E R23, desc[UR36][R18.64+-0x18] ;  /* 0xffffe82412177981 */ /* 0x000f22000c1e1900 */
[----:B------:R-:W-:Y:S01]  /*0320*/  IADD3 R10, PT, PT, R17, 0x180, RZ ;  /* 0x00000180110a7810 */ /* 0x000fe20007ffe0ff */
[--C-:B0-----:R-:W-:Y:S02]  /*0330*/  IMAD.WIDE.U32 R26, R4, 0x4, R14.reuse ;  /* 0x00000004041a7825 */ /* 0x101fe400078e000e */
[----:B------:R-:W5:Y:S04]  /*0340*/  LDG.E R9, desc[UR36][R8.64] ;  /* 0x0000002408097981 */ /* 0x000f68000c1e1900 */
[----:B------:R-:W5:Y:S04]  /*0350*/  LDG.E R22, desc[UR36][R18.64+-0x14] ;  /* 0xffffec2412167981 */ /* 0x000f68000c1e1900 */
[----:B------:R-:W5:Y:S01]  /*0360*/  LDG.E R30, desc[UR36][R30.64] ;  /* 0x000000241e1e7981 */ /* 0x000f62000c1e1900 */
[----:B------:R-:W-:-:S03]  /*0370*/  IMAD.WIDE.U32 R20, R10, 0x4, R14 ;  /* 0x000000040a147825 */ /* 0x000fc600078e000e */
[----:B------:R-:W5:Y:S01]  /*0380*/  LDG.E R7, desc[UR36][R26.64] ;  /* 0x000000241a077981 */ /* 0x000f62000c1e1900 */
[----:B-1----:R-:W-:-:S03]  /*0390*/  IADD3 R3, PT, PT, R17, 0x1c0, RZ ;  /* 0x000001c011037810 */ /* 0x002fc60007ffe0ff */
[----:B------:R0:W5:Y:S04]  /*03a0*/  LDG.E R8, desc[UR36][R20.64] ;  /* 0x0000002414087981 */ /* 0x000168000c1e1900 */
[----:B------:R-:W5:Y:S04]  /*03b0*/  LDG.E R31, desc[UR36][R18.64+-0x10] ;  /* 0xfffff024121f7981 */ /* 0x000f68000c1e1900 */
[----:B------:R-:W5:Y:S04]  /*03c0*/  LDG.E R26, desc[UR36][R18.64+-0xc] ;  /* 0xfffff424121a7981 */ /* 0x000f68000c1e1900 */
[----:B------:R-:W5:Y:S01]  /*03d0*/  LDG.E R28, desc[UR36][R18.64+-0x8] ;  /* 0xfffff824121c7981 */ /* 0x000f62000c1e1900 */
[----:B0-----:R-:W-:-:S03]  /*03e0*/  IMAD.WIDE.U32 R20, R3, 0x4, R14 ;  /* 0x0000000403147825 */ /* 0x001fc600078e000e */
[----:B------:R-:W5:Y:S04]  /*03f0*/  LDG.E R25, desc[UR36][R18.64+-0x4] ;  /* 0xfffffc2412197981 */ /* 0x000f68000c1e1900 */
[----:B------:R0:W5:Y:S04]  /*0400*/  LDG.E R29, desc[UR36][R20.64] ;  /* 0x00000024141d7981 */ /* 0x000168000c1e1900 */
[----:B------:R-:W5:Y:S01]  /*0410*/  LDG.E R36, desc[UR36][R18.64+0x14] ;  /* 0x0000142412247981 */ /* 0x000f62000c1e1900 */
[----:B--2---:R-:W-:-:S03]  /*0420*/  IMAD R33, R34, R33, RZ ;  /* 0x0000002122217224 */ /* 0x004fc600078e02ff */
[----:B------:R-:W2:Y:S01]  /*0430*/  LDG.E R34, desc[UR36][R18.64+0x10] ;  /* 0x0000102412227981 */ /* 0x000ea2000c1e1900 */
[----:B---3--:R-:W-:Y:S01]  /*0440*/  IMAD R32, R32, R0, R33 ;  /* 0x0000000020207224 */ /* 0x008fe200078e0221 */
[----:B------:R-:W-:Y:S02]  /*0450*/  IADD3 R0, PT, PT, R17, 0x200, RZ ;  /* 0x0000020011007810 */ /* 0x000fe40007ffe0ff */
[----:B------:R-:W3:Y:S01]  /*0460*/  LDG.E R33, desc[UR36][R18.64] ;  /* 0x0000002412217981 */ /* 0x000ee2000c1e1900 */
[----:B----4-:R-:W-:Y:S01]  /*0470*/  IMAD R23, R23, R2, R32 ;  /* 0x0000000217177224 */ /* 0x010fe200078e0220 */
[----:B------:R-:W-:Y:S01]  /*0480*/  IADD3 R2, PT, PT, R17, 0x240, RZ ;  /* 0x0000024011027810 */ /* 0x000fe20007ffe0ff */
[----:B0-----:R-:W-:-:S05]  /*0490*/  IMAD.WIDE.U32 R20, R0, 0x4, R14 ;  /* 0x0000000400147825 */ /* 0x001fca00078e000e */
[----:B------:R0:W3:Y:S01]  /*04a0*/  LDG.E R27, desc[UR36][R20.64] ;  /* 0x00000024141b7981 */ /* 0x0000e2000c1e1900 */
[----:B-----5:R-:W-:Y:S01]  /*04b0*/  IMAD R32, R22, R9, R23 ;  /* 0x0000000916207224 */ /* 0x020fe200078e0217 */
[----:B------:R-:W-:Y:S01]  /*04c0*/  IADD3 R9, PT, PT, R17, 0x280, RZ ;  /* 0x0000028011097810 */ /* 0x000fe20007ffe0ff */
[----:B------:R-:W-:-:S04]  /*04d0*/  IMAD.WIDE.U32 R22, R2, 0x4, R14 ;  /* 0x0000000402167825 */ /* 0x000fc800078e000e */
[----:B------:R-:W-:Y:S02]  /*04e0*/  IMAD R30, R31, R30, R32 ;  /* 0x0000001e1f1e7224 */ /* 0x000fe400078e0220 */
[----:B0-----:R-:W-:Y:S01]  /*04f0*/  IMAD.WIDE.U32 R20, R9, 0x4, R14 ;  /* 0x0000000409147825 */ /* 0x001fe200078e000e */
[----:B------:R0:W4:Y:S03]  /*0500*/  LDG.E R32, desc[UR36][R22.64] ;  /* 0x0000002416207981 */ /* 0x000126000c1e1900 */
[----:B------:R-:W-:Y:S01]  /*0510*/  IMAD R35, R26, R7, R30 ;  /* 0x000000071a237224 */ /* 0x000fe200078e021e */
[C---:B------:R-:W-:Y:S01]  /*0520*/  IADD3 R7, PT, PT, R17.reuse, 0x2c0, RZ ;  /* 0x000002c011077810 */ /* 0x040fe20007ffe0ff */
[----:B------:R-:W4:Y:S02]  /*0530*/  LDG.E R31, desc[UR36][R18.64+0x4] ;  /* 0x00000424121f7981 */ /* 0x000f24000c1e1900 */
[----:B------:R-:W-:Y:S01]  /*0540*/  IMAD R28, R28, R8, R35 ;  /* 0x000000081c1c7224 */ /* 0x000fe200078e0223 */
[----:B------:R-:W-:Y:S01]  /*0550*/  IADD3 R8, PT, PT, R17, 0x300, RZ ;  /* 0x0000030011087810 */ /* 0x000fe20007ffe0ff */
[----:B------:R1:W5:Y:S04]  /*0560*/  LDG.E R26, desc[UR36][R20.64] ;  /* 0x00000024141a7981 */ /* 0x000368000c1e1900 */
[--C-:B0-----:R-:W-:Y:S01]  /*0570*/  IMAD.WIDE.U32 R22, R8, 0x4, R14.reuse ;  /* 0x0000000408167825 */ /* 0x101fe200078e000e */
[----:B------:R-:W5:Y:S03]  /*0580*/  LDG.E R30, desc[UR36][R18.64+0x8] ;  /* 0x00000824121e7981 */ /* 0x000f66000c1e1900 */
[----:B-1----:R-:W-:-:S02]  /*0590*/  IMAD.WIDE.U32 R20, R7, 0x4, R14 ;  /* 0x0000000407147825 */ /* 0x002fc400078e000e */
[----:B------:R0:W2:Y:S02]  /*05a0*/  LDG.E R22, desc[UR36][R22.64] ;  /* 0x0000002416167981 */ /* 0x0000a4000c1e1900 */
[----:B------:R-:W-:Y:S02]  /*05b0*/  IMAD R29, R25, R29, R28 ;  /* 0x0000001d191d7224 */ /* 0x000fe400078e021c */
[----:B------:R1:W2:Y:S04]  /*05c0*/  LDG.E R25, desc[UR36][R20.64] ;  /* 0x0000002414197981 */ /* 0x0002a8000c1e1900 */
[----:B------:R-:W2:Y:S01]  /*05d0*/  LDG.E R28, desc[UR36][R18.64+0xc] ;  /* 0x00000c24121c7981 */ /* 0x000ea2000c1e1900 */
[----:B0-----:R-:W-:-:S05]  /*05e0*/  IADD3 R23, PT, PT, R17, 0x340, RZ ;  /* 0x0000034011177810 */ /* 0x001fca0007ffe0ff */
[----:B-1----:R-:W-:-:S05]  /*05f0*/  IMAD.WIDE.U32 R20, R23, 0x4, R14 ;  /* 0x0000000417147825 */ /* 0x002fca00078e000e */
[----:B------:R0:W2:Y:S01]  /*0600*/  LDG.E R35, desc[UR36][R20.64] ;  /* 0x0000002414237981 */ /* 0x0000a2000c1e1900 */
[----:B------:R-:W-:-:S04]  /*0610*/  UIADD3 UR4, UP0, UPT, UR6, 0x1000, URZ ;  /* 0x0000100006047890 */ /* 0x000fc8000ff1e0ff */
[----:B------:R-:W-:Y:S01]  /*0620*/  UIADD3.X UR5, UPT, UPT, URZ, UR7, URZ, UP0, !UPT ;  /* 0x00000007ff057290 */ /* 0x000fe200087fe4ff */
[----:B---3--:R-:W-:Y:S01]  /*0630*/  IMAD R27, R33, R27, R29 ;  /* 0x0000001b211b7224 */ /* 0x008fe200078e021d */
[----:B------:R-:W-:-:S03]  /*0640*/  IADD3 R33, PT, PT, R16, 0x10, RZ ;  /* 0x0000001010217810 */ /* 0x000fc60007ffe0ff */
[----:B----4-:R-:W-:Y:S01]  /*0650*/  IMAD R31, R31, R32, R27 ;  /* 0x000000201f1f7224 */ /* 0x010fe200078e021b */
[----:B------:R-:W-:-:S05]  /*0660*/  IADD3 R27, PT, PT, R17, 0x380, RZ ;  /* 0x00000380111b7810 */ /* 0x000fca0007ffe0ff */
[----:B0-----:R-:W-:-:S04]  /*0670*/  IMAD.WIDE.U32 R20, R27, 0x4, R14 ;  /* 0x000000041b147825 */ /* 0x001fc800078e000e */
[----:B-----5:R-:W-:Y:S01]  /*0680*/  IMAD R30, R30, R26, R31 ;  /* 0x0000001a1e1e7224 */ /* 0x020fe200078e021f */
[----:B------:R-:W-:Y:S01]  /*0690*/  IADD3 R26, PT, PT, R17, 0x3c0, RZ ;  /* 0x000003c0111a7810 */ /* 0x000fe20007ffe0ff */
[----:B------:R0:W3:Y:S04]  /*06a0*/  LDG.E R29, desc[UR36][R20.64] ;  /* 0x00000024141d7981 */ /* 0x0000e8000c1e1900 */
[----:B------:R-:W-:Y:S01]  /*06b0*/  IMAD.WIDE.U32 R14, R26, 0x4, R14 ;  /* 0x000000041a0e7825 */ /* 0x000fe200078e000e */
[----:B------:R-:W4:Y:S03]  /*06c0*/  LDG.E R31, desc[UR36][R18.64+0x1c] ;  /* 0x00001c24121f7981 */ /* 0x000f26000c1e1900 */
[----:B--2---:R-:W-:Y:S01]  /*06d0*/  IMAD R25, R28, R25, R30 ;  /* 0x000000191c197224 */ /* 0x004fe200078e021e */
[----:B0-----:R-:W-:Y:S01]  /*06e0*/  MOV R20, UR4 ;  /* 0x0000000400147c02 */ /* 0x001fe20008000f00 */
[----:B------:R0:W4:Y:S01]  /*06f0*/  LDG.E R28, desc[UR36][R14.64] ;  /* 0x000000240e1c7981 */ /* 0x000122000c1e1900 */
[----:B------:R-:W-:Y:S01]  /*0700*/  MOV R21, UR5 ;  /* 0x0000000500157c02 */ /* 0x000fe20008000f00 */
[----:B------:R-:W-:-:S02]  /*0710*/  IMAD R25, R34, R22, R25 ;  /* 0x0000001622197224 */ /* 0x000fc400078e0219 */
[----:B------:R1:W3:Y:S01]  /*0720*/  LDG.E R22, desc[UR36][R18.64+0x18] ;  /* 0x0000182412167981 */ /* 0x0002e2000c1e1900 */
[----:B0-----:R-:W-:-:S04]  /*0730*/  IMAD.WIDE.U32 R14, R17, 0x4, R20 ;  /* 0x00000004110e7825 */ /* 0x001fc800078e0014 */
[----:B-1----:R-:W-:Y:S01]  /*0740*/  IMAD.WIDE R18, R33, 0x4, R12 ;  /* 0x0000000421127825 */ /* 0x002fe200078e020c */
[----:B------:R0:W2:Y:S03]  /*0750*/  LDG.E R30, desc[UR36][R14.64] ;  /* 0x000000240e1e7981 */ /* 0x0000a6000c1e1900 */
[----:B------:R-:W-:Y:S01]  /*0760*/  IMAD R35, R36, R35, R25 ;  /* 0x0000002324237224 */ /* 0x000fe200078e0219 */
[----:B------:R-:W2:Y:S01]  /*0770*/  LDG.E R34, desc[UR36][R18.64+-0x20] ;  /* 0xffffe02412227981 */ /* 0x000ea2000c1e1900 */
[----:B------:R-:W-:-:S03]  /*0780*/  IMAD.WIDE.U32 R24, R24, 0x4, R20 ;  /* 0x0000000418187825 */ /* 0x000fc600078e0014 */
[----:B------:R-:W5:Y:S04]  /*0790*/  LDG.E R32, desc[UR36][R18.64+-0x1c] ;  /* 0xffffe42412207981 */ /* 0x000f68000c1e1900 */
[----:B------:R-:W5:Y:S01]  /*07a0*/  LDG.E R33, desc[UR36][R24.64] ;  /* 0x0000002418217981 */ /* 0x000f62000c1e1900 */
[----:B0-----:R-:W-:-:S03]  /*07b0*/  IMAD.WIDE.U32 R14, R6, 0x4, R20 ;  /* 0x00000004060e7825 */ /* 0x001fc600078e0014 */
[----:B------:R-:W5:Y:S04]  /*07c0*/  LDG.E R36, desc[UR36][R18.64+-0x8] ;  /* 0xfffff82412247981 */ /* 0x000f68000c1e1900 */
[----:B------:R-:W5:Y:S01]  /*07d0*/  LDG.E R37, desc[UR36][R18.64+0x4] ;  /* 0x0000042412257981 */ /* 0x000f62000c1e1900 */
[----:B---3--:R-:W-:-:S03]  /*07e0*/  IMAD R22, R22, R29, R35 ;  /* 0x0000001d16167224 */ /* 0x008fc600078e0223 */
[----:B------:R-:W3:Y:S01]  /*07f0*/  LDG.E R35, desc[UR36][R18.64+-0x18] ;  /* 0xffffe82412237981 */ /* 0x000ee2000c1e1900 */
[----:B----4-:R-:W-:Y:S02]  /*0800*/  IMAD R31, R31, R28, R22 ;  /* 0x0000001c1f1f7224 */ /* 0x010fe400078e0216 */
[----:B------:R-:W-:Y:S01]  /*0810*/  IMAD.WIDE.U32 R28, R11, 0x4, R20 ;  /* 0x000000040b1c7825 */ /* 0x000fe200078e0014 */
[----:B------:R-:W3:Y:S04]  /*0820*/  LDG.E R22, desc[UR36][R14.64] ;  /* 0x000000240e167981 */ /* 0x000ee8000c1e1900 */
[----:B------:R-:W4:Y:S01]  /*0830*/  LDG.E R11, desc[UR36][R18.64+-0x10] ;  /* 0xfffff024120b7981 */ /* 0x000f22000c1e1900 */
[----:B--2---:R-:W-:-:S03]  /*0840*/  IMAD R30, R34, R30, R31 ;  /* 0x0000001e221e7224 */ /* 0x004fc600078e021f */
[----:B------:R-:W2:Y:S01]  /*0850*/  LDG.E R34, desc[UR36][R28.64] ;  /* 0x000000241c227981 */ /* 0x000ea2000c1e1900 */
[----:B-----5:R-:W-:-:S03]  /*0860*/  IMAD R32, R32, R33, R30 ;  /* 0x0000002120207224 */ /* 0x020fc600078e021e */
[----:B------:R-:W2:Y:S01]  /*0870*/  LDG.E R33, desc[UR36][R18.64+-0x14] ;  /* 0xffffec2412217981 */ /* 0x000ea2000c1e1900 */
[----:B------:R-:W-:-:S05]  /*0880*/  IMAD.WIDE.U32 R30, R5, 0x4, R20 ;  /* 0x00000004051e7825 */ /* 0x000fca00078e0014 */
[----:B------:R0:W4:Y:S02]  /*0890*/  LDG.E R6, desc[UR36][R30.64] ;  /* 0x000000241e067981 */ /* 0x000124000c1e1900 */
[----:B0-----:R-:W-:-:S04]  /*08a0*/  IMAD.WIDE.U32 R30, R4, 0x4, R20 ;  /* 0x00000004041e7825 */ /* 0x001fc800078e0014 */
[----:B---3--:R-:W-:Y:S02]  /*08b0*/  IMAD R22, R35, R22, R32 ;  /* 0x0000001623167224 */ /* 0x008fe400078e0220 */
[----:B------:R-:W3:Y:S02]  /*08c0*/  LDG.E R35, desc[UR36][R18.64+-0xc] ;  /* 0xfffff42412237981 */ /* 0x000ee4000c1e1900 */
[----:B--2---:R-:W-:Y:S02]  /*08d0*/  IMAD R22, R33, R34, R22 ;  /* 0x0000002221167224 */ /* 0x004fe400078e0216 */
[----:B------:R-:W-:Y:S01]  /*08e0*/  IMAD.WIDE.U32 R32, R10, 0x4, R20 ;  /* 0x000000040a207825 */ /* 0x000fe200078e0014 */
[----:B------:R-:W3:Y:S04]  /*08f0*/  LDG.E R34, desc[UR36][R30.64] ;  /* 0x000000241e227981 */ /* 0x000ee8000c1e1900 */
[----:B------:R0:W2:Y:S01]  /*0900*/  LDG.E R4, desc[UR36][R32.64] ;  /* 0x0000002420047981 */ /* 0x0000a2000c1e1900 */
[----:B----4-:R-:W-:-:S03]  /*0910*/  IMAD R22, R11, R6, R22 ;  /* 0x000000060b167224 */ /* 0x010fc600078e0216 */
[----:B------:R-:W4:Y:S01]  /*0920*/  LDG.E R6, desc[UR36][R18.64+-0x4] ;  /* 0xfffffc2412067981 */ /* 0x000f22000c1e1900 */
[----:B0-----:R-:W-:-:S05]  /*0930*/  IMAD.WIDE.U32 R32, R3, 0x4, R20 ;  /* 0x0000000403207825 */ /* 0x001fca00078e0014 */
[----:B------:R0:W4:Y:S02]  /*0940*/  LDG.E R11, desc[UR36][R32.64] ;  /* 0x00000024200b7981 */ /* 0x000124000c1e1900 */
[----:B0-----:R-:W-:-:S05]  /*0950*/  IMAD.WIDE.U32 R32, R0, 0x4, R20 ;  /* 0x0000000400207825 */ /* 0x001fca00078e0014 */
[----:B------:R-:W5:Y:S01]  /*0960*/  LDG.E R0, desc[UR36][R32.64] ;  /* 0x0000002420007981 */ /* 0x000f62000c1e1900 */
[----:B---3--:R-:W-:-:S04]  /*0970*/  IMAD R35, R35, R34, R22 ;  /* 0x0000002223237224 */ /* 0x008fc800078e0216 */
[----:B--2---:R-:W-:Y:S02]  /*0980*/  IMAD R4, R36, R4, R35 ;  /* 0x0000000424047224 */ /* 0x004fe400078e0223 */
[----:B------:R-:W-:-:S05]  /*0990*/  IMAD.WIDE.U32 R34, R2, 0x4, R20 ;  /* 0x0000000402227825 */ /* 0x000fca00078e0014 */
[----:B------:R-:W2:Y:S01]  /*09a0*/  LDG.E R2, desc[UR36][R34.64] ;  /* 0x0000002422027981 */ /* 0x000ea2000c1e1900 */
[----:B----4-:R-:W-:-:S03]  /*09b0*/  IMAD R4, R6, R11, R4 ;  /* 0x0000000b06047224 */ /* 0x010fc600078e0204 */
[----:B------:R-:W5:Y:S01]  /*09c0*/  LDG.E R11, desc[UR36][R18.64] ;  /* 0x00000024120b7981 */ /* 0x000f62000c1e1900 */
[----:B------:R-:W-:-:S04]  /*09d0*/  IMAD.WIDE.U32 R6, R7, 0x4, R20 ;  /* 0x0000000407067825 */ /* 0x000fc800078e0014 */
[----:B-----5:R-:W-:Y:S02]  /*09e0*/  IMAD R0, R11, R0, R4 ;  /* 0x000000000b007224 */ /* 0x020fe400078e0204 */
[----:B------:R-:W3:Y:S02]  /*09f0*/  LDG.E R11, desc[UR36][R18.64+0xc] ;  /* 0x00000c24120b7981 */ /* 0x000ee4000c1e1900 */
[----:B--2---:R-:W-:Y:S02]  /*0a00*/  IMAD R0, R37, R2, R0 ;  /* 0x0000000225007224 */ /* 0x004fe400078e0200 */
[----:B------:R-:W-:Y:S01]  /*0a10*/  IMAD.WIDE.U32 R36, R9, 0x4, R20 ;  /* 0x0000000409247825 */ /* 0x000fe200078e0014 */
[----:B------:R-:W3:Y:S04]  /*0a20*/  LDG.E R4, desc[UR36][R6.64] ;  /* 0x0000002406047981 */ /* 0x000ee8000c1e1900 */
[----:B------:R-:W2:Y:S04]  /*0a30*/  LDG.E R9, desc[UR36][R18.64+0x8] ;  /* 0x0000082412097981 */ /* 0x000ea8000c1e1900 */
[----:B------:R-:W2:Y:S02]  /*0a40*/  LDG.E R2, desc[UR36][R36.64] ;  /* 0x0000002424027981 */ /* 0x000ea4000c1e1900 */
[----:B--2---:R-:W-:-:S02]  /*0a50*/  IMAD R0, R9, R2, R0 ;  /* 0x0000000209007224 */ /* 0x004fc400078e0200 */
[----:B------:R-:W-:-:S04]  /*0a60*/  IMAD.WIDE.U32 R8, R8, 0x4, R20 ;  /* 0x0000000408087825 */ /* 0x000fc800078e0014 */
[----:B---3--:R-:W-:Y:S01]  /*0a70*/  IMAD R0, R11, R4, R0 ;  /* 0x000000040b007224 */ /* 0x008fe200078e0200 */
[----:B------:R-:W2:Y:S04]  /*0a80*/  LDG.E R2, desc[UR36][R8.64] ;  /* 0x0000002408027981 */ /* 0x000ea8000c1e1900 */
[----:B------:R-:W2:Y:S01]  /*0a90*/  LDG.E R11, desc[UR36][R18.64+0x10] ;  /* 0x00001024120b7981 */ /* 0x000ea2000c1e1900 */
[----:B------:R-:W-:-:S03]  /*0aa0*/  IMAD.WIDE.U32 R22, R23, 0x4, R20 ;  /* 0x0000000417167825 */ /* 0x000fc600078e0014 */
[----:B------:R-:W3:Y:S04]  /*0ab0*/  LDG.E R4, desc[UR36][R18.64+0x1c] ;  /* 0x00001c2412047981 */ /* 0x000ee8000c1e1900 */
[----:B------:R-:W4:Y:S01]  /*0ac0*/  LDG.E R22, desc[UR36][R22.64] ;  /* 0x0000002416167981 */ /* 0x000f22000c1e1900 */
[----:B--2---:R-:W-:-:S03]  /*0ad0*/  IMAD R0, R11, R2, R0 ;  /* 0x000000020b007224 */ /* 0x004fc600078e0200 */
[----:B------:R-:W4:Y:S04]  /*0ae0*/  LDG.E R11, desc[UR36][R18.64+0x14] ;  /* 0x00001424120b7981 */ /* 0x000f28000c1e1900 */
[----:B------:R-:W2:Y:S01]  /*0af0*/  LDG.E R2, desc[UR36][R18.64+0x18] ;  /* 0x0000182412027981 */ /* 0x000ea2000c1e1900 */
[----:B----4-:R-:W-:Y:S02]  /*0b00*/  IMAD R0, R11, R22, R0 ;  /* 0x000000160b007224 */ /* 0x010fe400078e0200 */
[----:B------:R-:W-:-:S04]  /*0b10*/  IMAD.WIDE.U32 R22, R27, 0x4, R20 ;  /* 0x000000041b167825 */ /* 0x000fc800078e0014 */
[----:B------:R-:W-:Y:S01]  /*0b20*/  IMAD.WIDE.U32 R20, R26, 0x4, R20 ;  /* 0x000000041a147825 */ /* 0x000fe200078e0014 */
[----:B------:R0:W2:Y:S05]  /*0b30*/  LDG.E R11, desc[UR36][R22.64] ;  /* 0x00000024160b7981 */ /* 0x0000aa000c1e1900 */
[----:B------:R-:W3:Y:S01]  /*0b40*/  LDG.E R21, desc[UR36][R20.64] ;  /* 0x0000002414157981 */ /* 0x000ee2000c1e1900 */
[----:B------:R-:W-:-:S04]  /*0b50*/  UIADD3 UR6, UP0, UPT, UR4, 0x1000, URZ ;  /* 0x0000100004067890 */ /* 0x000fc8000ff1e0ff */
[----:B------:R-:W-:Y:S02]  /*0b60*/  UIADD3.X UR7, UPT, UPT, URZ, UR5, URZ, UP0, !UPT ;  /* 0x00000005ff077290 */ /* 0x000fe400087fe4ff */
[----:B0-----:R-:W-:-:S04]  /*0b70*/  MOV R22, UR6 ;  /* 0x0000000600167c02 */ /* 0x001fc80008000f00 */
[----:B------:R-:W-:-:S03]  /*0b80*/  MOV R23, UR7 ;  /* 0x0000000700177c02 */ /* 0x000fc60008000f00 */
[----:B------:R-:W-:-:S04]  /*0b90*/  IMAD.WIDE.U32 R18, R17, 0x4, R22 ;  /* 0x0000000411127825 */ /* 0x000fc800078e0016 */
[----:B--2---:R-:W-:Y:S01]  /*0ba0*/  IMAD R0, R2, R11, R0 ;  /* 0x0000000b02007224 */ /* 0x004fe200078e0200 */
[----:B------:R-:W-:Y:S01]  /*0bb0*/  IADD3 R11, PT, PT, R16, 0x20, RZ ;  /* 0x00000020100b7810 */ /* 0x000fe20007ffe0ff */
[----:B------:R-:W2:Y:S02]  /*0bc0*/  LDG.E R2, desc[UR36][R18.64] ;  /* 0x0000002412027981 */ /* 0x000ea4000c1e1900 */
[----:B---3--:R-:W-:Y:S02]  /*0bd0*/  IMAD R0, R4, R21, R0 ;  /* 0x0000001504007224 */ /* 0x008fe400078e0200 */
[----:B------:R-:W-:-:S05]  /*0be0*/  IMAD.WIDE R20, R11, 0x4, R12 ;  /* 0x000000040b147825 */ /* 0x000fca00078e020c */
[----:B------:R-:W2:Y:S04]  /*0bf0*/  LDG.E R11, desc[UR36][R20.64+-0x20] ;  /* 0xffffe024140b7981 */ /* 0x000ea8000c1e1900 */
[----:B------:R-:W3:Y:S04]  /*0c00*/  LDG.E R19, desc[UR36][R24.64+0x1000] ;  /* 0x0010002418137981 */ /* 0x000ee8000c1e1900 */
[----:B------:R-:W3:Y:S01]  /*0c10*/  LDG.E R4, desc[UR36][R20.64+-0x1c] ;  /* 0xffffe42414047981 */ /* 0x000ee2000c1e1900 */
[----:B------:R-:W-:Y:S01]  /*0c20*/  UIADD3 UR4, UP0, UPT, UR4, 0x2000, URZ ;  /* 0x0000200004047890 */ /* 0x000fe2000ff1e0ff */
[----:B--2---:R-:W-:-:S02]  /*0c30*/  IMAD R0, R11, R2, R0 ;  /* 0x000000020b007224 */ /* 0x004fc400078e0200 */
[----:B------:R-:W2:Y:S04]  /*0c40*/  LDG.E R24, desc[UR36][R24.64+0x2000] ;  /* 0x0020002418187981 */ /* 0x000ea8000c1e1900 */
[----:B------:R-:W4:Y:S04]  /*0c50*/  LDG.E R11, desc[UR36][R20.64+-0x18] ;  /* 0xffffe824140b7981 */ /* 0x000f28000c1e1900 */
[----:B------:R-:W4:Y:S01]  /*0c60*/  LDG.E R2, desc[UR36][R14.64+0x1000] ;  /* 0x001000240e027981 */ /* 0x000f22000c1e1900 */
[----:B---3--:R-:W-:-:S03]  /*0c70*/  IMAD R0, R4, R19, R0 ;  /* 0x0000001304007224 */ /* 0x008fc600078e0200 */
[----:B------:R-:W3:Y:S04]  /*0c80*/  LDG.E R4, desc[UR36][R20.64+-0x14] ;  /* 0xffffec2414047981 */ /* 0x000ee8000c1e1900 */
[----:B------:R-:W3:Y:S01]  /*0c90*/  LDG.E R19, desc[UR36][R28.64+0x1000] ;  /* 0x001000241c137981 */ /* 0x000ee2000c1e1900 */
[----:B------:R-:W-:-:S03]  /*0ca0*/  UIADD3.X UR5, UPT, UPT, URZ, UR5, URZ, UP0, !UPT ;  /* 0x00000005ff057290 */ /* 0x000fc600087fe4ff */
[----:B------:R-:W5:Y:S04]  /*0cb0*/  LDG.E R14, desc[UR36][R14.64+0x2000] ;  /* 0x002000240e0e7981 */ /* 0x000f68000c1e1900 */
[----:B------:R-:W5:Y:S04]  /*0cc0*/  LDG.E R28, desc[UR36][R28.64+0x2000] ;  /* 0x002000241c1c7981 */ /* 0x000f68000c1e1900 */
[----:B------:R-:W5:Y:S01]  /*0cd0*/  LDG.E R29, desc[UR36][R6.64+0x2000] ;  /* 0x00200024061d7981 */ /* 0x000f62000c1e1900 */
[----:B----4-:R-:W-:-:S03]  /*0ce0*/  IMAD R0, R11, R2, R0 ;  /* 0x000000020b007224 */ /* 0x010fc600078e0200 */
[----:B------:R-:W4:Y:S04]  /*0cf0*/  LDG.E R11, desc[UR36][R20.64+-0x10] ;  /* 0xfffff024140b7981 */ /* 0x000f28000c1e1900 */
[----:B------:R-:W2:Y:S01]  /*0d00*/  LDG.E R2, desc[UR36][R20.64+-0xc] ;  /* 0xfffff42414027981 */ /* 0x000ea2000c1e1900 */
[----:B---3--:R-:W-:Y:S02]  /*0d10*/  IMAD R0, R4, R19, R0 ;  /* 0x0000001304007224 */ /* 0x008fe400078e0200 */
[----:B------:R-:W-:Y:S01]  /*0d20*/  IMAD.WIDE.U32 R18, R5, 0x4, R22 ;  /* 0x0000000405127825 */ /* 0x000fe200078e0016 */
[----:B------:R-:W2:Y:S05]  /*0d30*/  LDG.E R4, desc[UR36][R30.64+0x1000] ;  /* 0x001000241e047981 */ /* 0x000eaa000c1e1900 */
[----:B------:R-:W4:Y:S04]  /*0d40*/  LDG.E R18, desc[UR36][R18.64] ;  /* 0x0000002412127981 */ /* 0x000f28000c1e1900 */
[----:B------:R-:W3:Y:S01]  /*0d50*/  LDG.E R30, desc[UR36][R30.64+0x2000] ;  /* 0x002000241e1e7981 */ /* 0x000ee2000c1e1900 */
[----:B----4-:R-:W-:-:S02]  /*0d60*/  IMAD R0, R11, R18, R0 ;  /* 0x000000120b007224 */ /* 0x010fc400078e0200 */
[----:B------:R-:W-:Y:S01]  /*0d70*/  IMAD.WIDE.U32 R18, R10, 0x4, R22 ;  /* 0x000000040a127825 */ /* 0x000fe200078e0016 */
[----:B------:R-:W4:Y:S03]  /*0d80*/  LDG.E R11, desc[UR36][R20.64+-0x8] ;  /* 0xfffff824140b7981 */ /* 0x000f26000c1e1900 */
[----:B--2---:R-:W-:Y:S02]  /*0d90*/  IMAD R0, R2, R4, R0 ;  /* 0x0000000402007224 */ /* 0x004fe400078e0200 */
[----:B------:R0:W4:Y:S04]  /*0da0*/  LDG.E R2, desc[UR36][R18.64] ;  /* 0x0000002412027981 */ /* 0x000128000c1e1900 */
[----:B------:R-:W2:Y:S01]  /*0db0*/  LDG.E R4, desc[UR36][R20.64] ;  /* 0x0000002414047981 */ /* 0x000ea2000c1e1900 */
[----:B0-----:R-:W-:-:S04]  /*0dc0*/  IMAD.WIDE.U32 R18, R3, 0x4, R22 ;  /* 0x0000000403127825 */ /* 0x001fc800078e0016 */
[----:B----4-:R-:W-:Y:S02]  /*0dd0*/  IMAD R0, R11, R2, R0 ;  /* 0x000000020b007224 */ /* 0x010fe400078e0200 */
[----:B------:R-:W4:Y:S04]  /*0de0*/  LDG.E R2, desc[UR36][R18.64] ;  /* 0x0000002412027981 */ /* 0x000f28000c1e1900 */
[----:B------:R-:W4:Y:S04]  /*0df0*/  LDG.E R11, desc[UR36][R20.64+-0x4] ;  /* 0xfffffc24140b7981 */ /* 0x000f28000c1e1900 */
[----:B------:R-:W2:Y:S04]  /*0e00*/  LDG.E R19, desc[UR36][R32.64+0x1000] ;  /* 0x0010002420137981 */ /* 0x000ea8000c1e1900 */
[----:B------:R-:W3:Y:S04]  /*0e10*/  LDG.E R32, desc[UR36][R32.64+0x2000] ;  /* 0x0020002420207981 */ /* 0x000ee8000c1e1900 */
[----:B------:R-:W3:Y:S01]  /*0e20*/  LDG.E R33, desc[UR36][R8.64+0x2000] ;  /* 0x0020002408217981 */ /* 0x000ee2000c1e1900 */
[----:B----4-:R-:W-:-:S03]  /*0e30*/  IMAD R0, R11, R2, R0 ;  /* 0x000000020b007224 */ /* 0x010fc600078e0200 */
[----:B------:R-:W4:Y:S04]  /*0e40*/  LDG.E R11, desc[UR36][R20.64+0x4] ;  /* 0x00000424140b7981 */ /* 0x000f28000c1e1900 */
[----:B------:R-:W4:Y:S01]  /*0e50*/  LDG.E R2, desc[UR36][R34.64+0x1000] ;  /* 0x0010002422027981 */ /* 0x000f22000c1e1900 */
[----:B--2---:R-:W-:-:S03]  /*0e60*/  IMAD R0, R4, R19, R0 ;  /* 0x0000001304007224 */ /* 0x004fc600078e0200 */
[----:B------:R-:W2:Y:S04]  /*0e70*/  LDG.E R4, desc[UR36][R20.64+0x8] ;  /* 0x0000082414047981 */ /* 0x000ea8000c1e1900 */
        /* <DEDUP_REMOVED lines=8> */
[----:B------:R-:W2:Y:S01]  /*0f00*/  LDG.E R4, desc[UR36][R8.64+0x1000] ;  /* 0x0010002408047981 */ /* 0x000ea2000c1e1900 */
[----:B----4-:R-:W-:-:S03]  /*0f10*/  IMAD R0, R11, R2, R0 ;  /* 0x000000020b007224 */ /* 0x010fc600078e0200 */
[----:B------:R-:W4:Y:S01]  /*0f20*/  LDG.E R11, desc[UR36][R20.64+0x14] ;  /* 0x00001424140b7981 */ /* 0x000f22000c1e1900 */
[----:B--2---:R-:W-:Y:S01]  /*0f30*/  IMAD R2, R19, R4, R0 ;  /* 0x0000000413027224 */ /* 0x004fe200078e0200 */
[----:B------:R-:W-:-:S05]  /*0f40*/  IADD3 R0, PT, PT, R17, 0x340, RZ ;  /* 0x0000034011007810 */ /* 0x000fca0007ffe0ff */
[----:B------:R-:W-:-:S06]  /*0f50*/  IMAD.WIDE.U32 R18, R0, 0x4, R22 ;  /* 0x0000000400127825 */ /* 0x000fcc00078e0016 */
[----:B------:R-:W4:Y:S02]  /*0f60*/  LDG.E R18, desc[UR36][R18.64] ;  /* 0x0000002412127981 */ /* 0x000f24000c1e1900 */
[----:B----4-:R-:W-:Y:S02]  /*0f70*/  IMAD R2, R11, R18, R2 ;  /* 0x000000120b027224 */ /* 0x010fe400078e0202 */
[--C-:B------:R-:W-:Y:S01]  /*0f80*/  IMAD.WIDE.U32 R18, R27, 0x4, R22.reuse ;  /* 0x000000041b127825 */ /* 0x100fe200078e0016 */
[----:B------:R-:W2:Y:S03]  /*0f90*/  LDG.E R11, desc[UR36][R20.64+0x18] ;  /* 0x00001824140b7981 */ /* 0x000ea6000c1e1900 */
[----:B------:R-:W-:Y:S01]  /*0fa0*/  IMAD.WIDE.U32 R22, R26, 0x4, R22 ;  /* 0x000000041a167825 */ /* 0x000fe200078e0016 */
[----:B------:R0:W2:Y:S05]  /*0fb0*/  LDG.E R4, desc[UR36][R18.64] ;  /* 0x0000002412047981 */ /* 0x0000aa000c1e1900 */
[----:B------:R-:W4:Y:S04]  /*0fc0*/  LDG.E R22, desc[UR36][R22.64] ;  /* 0x0000002416167981 */ /* 0x000f28000c1e1900 */
[----:B------:R-:W4:Y:S01]  /*0fd0*/  LDG.E R20, desc[UR36][R20.64+0x1c] ;  /* 0x00001c2414147981 */ /* 0x000f22000c1e1900 */
[----:B0-----:R-:W-:-:S02]  /*0fe0*/  MOV R18, UR4 ;  /* 0x0000000400127c02 */ /* 0x001fc40008000f00 */
[----:B------:R-:W-:Y:S01]  /*0ff0*/  MOV R19, UR5 ;  /* 0x0000000500137c02 */ /* 0x000fe20008000f00 */
[----:B--2---:R-:W-:-:S04]  /*1000*/  IMAD R11, R11, R4, R2 ;  /* 0x000000040b0b7224 */ /* 0x004fc800078e0202 */
[----:B----4-:R-:W-:Y:S01]  /*1010*/  IMAD R2, R20, R22, R11 ;  /* 0x0000001614027224 */ /* 0x010fe200078e020b */
[----:B------:R-:W-:Y:S01]  /*1020*/  IADD3 R11, PT, PT, R16, 0x30, RZ ;  /* 0x00000030100b7810 */ /* 0x000fe20007ffe0ff */
[----:B------:R-:W-:-:S04]  /*1030*/  IMAD.WIDE.U32 R20, R17, 0x4, R18 ;  /* 0x0000000411147825 */ /* 0x000fc800078e0012 */
[----:B------:R-:W-:Y:S02]  /*1040*/  IMAD.WIDE R12, R11, 0x4, R12 ;  /* 0x000000040b0c7825 */ /* 0x000fe400078e020c */
[----:B------:R-:W2:Y:S04]  /*1050*/  LDG.E R20, desc[UR36][R20.64] ;  /* 0x0000002414147981 */ /* 0x000ea8000c1e1900 */
[----:B------:R-:W2:Y:S04]  /*1060*/  LDG.E R11, desc[UR36][R12.64+-0x20] ;  /* 0xffffe0240c0b7981 */ /* 0x000ea8000c1e1900 */
[----:B------:R-:W4:Y:S04]  /*1070*/  LDG.E R4, desc[UR36][R12.64+-0x1c] ;  /* 0xffffe4240c047981 */ /* 0x000f28000c1e1900 */
[----:B------:R-:W3:Y:S01]  /*1080*/  LDG.E R25, desc[UR36][R12.64+-0x10] ;  /* 0xfffff0240c197981 */ /* 0x000ee2000c1e1900 */
[----:B------:R-:W-:-:S03]  /*1090*/  IMAD.WIDE.U32 R22, R3, 0x4, R18 ;  /* 0x0000000403167825 */ /* 0x000fc600078e0012 */
[----:B------:R-:W3:Y:S04]  /*10a0*/  LDG.E R3, desc[UR36][R12.64+-0x8] ;  /* 0xfffff8240c037981 */ /* 0x000ee8000c1e1900 */
[----:B------:R-:W3:Y:S04]  /*10b0*/  LDG.E R22, desc[UR36][R22.64] ;  /* 0x0000002416167981 */ /* 0x000ee8000c1e1900 */
[----:B------:R-:W3:Y:S01]  /*10c0*/  LDG.E R31, desc[UR36][R12.64+0x4] ;  /* 0x000004240c1f7981 */ /* 0x000ee2000c1e1900 */
[----:B------:R-:W-:-:S03]  /*10d0*/  IMAD.WIDE.U32 R6, R0, 0x4, R18 ;  /* 0x0000000400067825 */ /* 0x000fc600078e0012 */
[----:B------:R-:W3:Y:S04]  /*10e0*/  LDG.E R35, desc[UR36][R12.64+0x8] ;  /* 0x000008240c237981 */ /* 0x000ee8000c1e1900 */
[----:B------:R-:W3:Y:S04]  /*10f0*/  LDG.E R23, desc[UR36][R12.64] ;  /* 0x000000240c177981 */ /* 0x000ee8000c1e1900 */
[----:B------:R-:W3:Y:S01]  /*1100*/  LDG.E R0, desc[UR36][R12.64+0xc] ;  /* 0x00000c240c007981 */ /* 0x000ee2000c1e1900 */
[----:B------:R-:W-:-:S03]  /*1110*/  IMAD.WIDE.U32 R8, R27, 0x4, R18 ;  /* 0x000000041b087825 */ /* 0x000fc600078e0012 */
[----:B------:R-:W3:Y:S04]  /*1120*/  LDG.E R27, desc[UR36][R12.64+0x14] ;  /* 0x000014240c1b7981 */ /* 0x000ee8000c1e1900 */
[----:B------:R-:W3:Y:S01]  /*1130*/  LDG.E R37, desc[UR36][R12.64+0x1c] ;  /* 0x00001c240c257981 */ /* 0x000ee2000c1e1900 */
[----:B--2---:R-:W-:-:S03]  /*1140*/  IMAD R2, R11, R20, R2 ;  /* 0x000000140b027224 */ /* 0x004fc600078e0202 */
[----:B------:R-:W5:Y:S01]  /*1150*/  LDG.E R11, desc[UR36][R12.64+-0x18] ;  /* 0xffffe8240c0b7981 */ /* 0x000f62000c1e1900 */
[----:B------:R-:W-:-:S03]  /*1160*/  IMAD.WIDE.U32 R20, R5, 0x4, R18 ;  /* 0x0000000405147825 */ /* 0x000fc600078e0012 */
[----:B------:R-:W2:Y:S04]  /*1170*/  LDG.E R5, desc[UR36][R12.64+-0x14] ;  /* 0xffffec240c057981 */ /* 0x000ea8000c1e1900 */
[----:B------:R0:W3:Y:S02]  /*1180*/  LDG.E R15, desc[UR36][R20.64] ;  /* 0x00000024140f7981 */ /* 0x0000e4000c1e1900 */
[----:B0-----:R-:W-:Y:S02]  /*1190*/  IMAD.WIDE.U32 R20, R10, 0x4, R18 ;  /* 0x000000040a147825 */ /* 0x001fe400078e0012 */
[----:B------:R-:W3:Y:S04]  /*11a0*/  LDG.E R10, desc[UR36][R12.64+-0xc] ;  /* 0xfffff4240c0a7981 */ /* 0x000ee8000c1e1900 */
[----:B------:R-:W3:Y:S04]  /*11b0*/  LDG.E R20, desc[UR36][R20.64] ;  /* 0x0000002414147981 */ /* 0x000ee8000c1e1900 */
[----:B------:R-:W3:Y:S01]  /*11c0*/  LDG.E R21, desc[UR36][R12.64+-0x4] ;  /* 0xfffffc240c157981 */ /* 0x000ee2000c1e1900 */
[----:B----4-:R-:W-:-:S03]  /*11d0*/  IMAD R2, R4, R24, R2 ;  /* 0x0000001804027224 */ /* 0x010fc600078e0202 */
[----:B------:R-:W4:Y:S01]  /*11e0*/  LDG.E R24, desc[UR36][R12.64+0x10] ;  /* 0x000010240c187981 */ /* 0x000f22000c1e1900 */
[----:B------:R-:W-:-:S03]  /*11f0*/  IMAD.WIDE.U32 R18, R26, 0x4, R18 ;  /* 0x000000041a127825 */ /* 0x000fc600078e0012 */
[----:B------:R-:W4:Y:S04]  /*1200*/  LDG.E R4, desc[UR36][R6.64] ;  /* 0x0000002406047981 */ /* 0x000f28000c1e1900 */
[----:B------:R-:W4:Y:S04]  /*1210*/  LDG.E R26, desc[UR36][R8.64] ;  /* 0x00000024081a7981 */ /* 0x000f28000c1e1900 */
[----:B------:R-:W4:Y:S04]  /*1220*/  LDG.E R18, desc[UR36][R18.64] ;  /* 0x0000002412127981 */ /* 0x000f28000c1e1900 */
[----:B------:R-:W4:Y:S01]  /*1230*/  LDG.E R7, desc[UR36][R12.64+0x18] ;  /* 0x000018240c077981 */ /* 0x000f22000c1e1900 */
[----:B------:R-:W-:Y:S01]  /*1240*/  IADD3 R17, PT, PT, R17, R16, RZ ;  /* 0x0000001011117210 */ /* 0x000fe20007ffe0ff */
[----:B-----5:R-:W-:-:S04]  /*1250*/  IMAD R2, R11, R14, R2 ;  /* 0x0000000e0b027224 */ /* 0x020fc800078e0202 */
[----:B--2---:R-:W-:-:S04]  /*1260*/  IMAD R2, R5, R28, R2 ;  /* 0x0000001c05027224 */ /* 0x004fc800078e0202 */
[----:B---3--:R-:W-:-:S04]  /*1270*/  IMAD R15, R25, R15, R2 ;  /* 0x0000000f190f7224 */ /* 0x008fc800078e0202 */
[----:B------:R-:W-:-:S04]  /*1280*/  IMAD R10, R10, R30, R15 ;  /* 0x0000001e0a0a7224 */ /* 0x000fc800078e020f */
[----:B------:R-:W-:-:S04]  /*1290*/  IMAD R3, R3, R20, R10 ;  /* 0x0000001403037224 */ /* 0x000fc800078e020a */
[----:B------:R-:W-:-:S04]  /*12a0*/  IMAD R3, R21, R22, R3 ;  /* 0x0000001615037224 */ /* 0x000fc800078e0203 */
[----:B------:R-:W-:Y:S02]  /*12b0*/  IMAD R23, R23, R32, R3 ;  /* 0x0000002017177224 */ /* 0x000fe400078e0203 */
[----:B------:R-:W0:Y:S02]  /*12c0*/  LDC.64 R2, c[0x0][0x390] ;  /* 0x0000e400ff027b82 */ /* 0x000e240000000a00 */
[----:B------:R-:W-:-:S04]  /*12d0*/  IMAD R23, R31, R34, R23 ;  /* 0x000000221f177224 */ /* 0x000fc800078e0217 */
[----:B------:R-:W-:-:S04]  /*12e0*/  IMAD R23, R35, R36, R23 ;  /* 0x0000002423177224 */ /* 0x000fc800078e0217 */
[----:B------:R-:W-:-:S04]  /*12f0*/  IMAD R0, R0, R29, R23 ;  /* 0x0000001d00007224 */ /* 0x000fc800078e0217 */
[----:B----4-:R-:W-:-:S04]  /*1300*/  IMAD R0, R24, R33, R0 ;  /* 0x0000002118007224 */ /* 0x010fc800078e0200 */
[----:B------:R-:W-:-:S04]  /*1310*/  IMAD R0, R27, R4, R0 ;  /* 0x000000041b007224 */ /* 0x000fc800078e0200 */
[----:B------:R-:W-:Y:S02]  /*1320*/  IMAD R0, R7, R26, R0 ;  /* 0x0000001a07007224 */ /* 0x000fe400078e0200 */
[----:B0-----:R-:W-:-:S04]  /*1330*/  IMAD.WIDE R2, R17, 0x4, R2 ;  /* 0x0000000411027825 */ /* 0x001fc800078e0202 */
[----:B------:R-:W-:-:S05]  /*1340*/  IMAD R37, R37, R18, R0 ;  /* 0x0000001225257224 */ /* 0x000fca00078e0200 */
[----:B------:R-:W-:Y:S01]  /*1350*/  STG.E desc[UR36][R2.64], R37 ;  /* 0x0000002502007986 */ /* 0x000fe2000c101924 */
[----:B------:R-:W-:Y:S05]  /*1360*/  EXIT ;  /* 0x000000000000794d */ /* 0x000fea0003800000 */
.L_x_1:
[----:B------:R-:W-:-:S00]  /*1370*/  BRA `(.L_x_1) ;  /* 0xfffffffc00fc7947 */ /* 0x000fc0000383ffff */
[----:B------:R-:W-:-:S00]  /*1380*/  NOP ;  /* 0x0000000000007918 */ /* 0x000fc00000000000 */
[----:B------:R-:W-:-:S00]  /*1390*/  NOP ;  /* 0x0000000000007918 */ /* 0x000fc00000000000 */
[----:B------:R-:W-:-:S00]  /*13a0*/  NOP ;  /* 0x0000000000007918 */ /* 0x000fc00000000000 */
[----:B------:R-:W-:-:S00]  /*13b0*/  NOP ;  /* 0x0000000000007918 */ /* 0x000fc00000000000 */
[----:B------:R-:W-:-:S00]  /*13c0*/  NOP ;  /* 0x0000000000007918 */ /* 0x000fc00000000000 */
[----:B------:R-:W-:-:S00]  /*13d0*/  NOP ;  /* 0x0000000000007918 */ /* 0x000fc00000000000 */
[----:B------:R-:W-:-:S00]  /*13e0*/  NOP ;  /* 0x0000000000007918 */ /* 0x000fc00000000000 */
[----:B------:R-:W-:-:S00]  /*13f0*/  NOP ;  /* 0x0000000000007918 */ /* 0x000fc00000000000 */
.L_x_2:


//--------------------- .nv.global.init           --------------------------
	.section	.nv.global.init,"aw",@progbits
.nv.global.init:
	.type		$str,@object
	.size		$str,(.L_0 - $str)
$str:
        /*0000*/ 	.byte	0x25, 0x64, 0x2c, 0x25, 0x64, 0x3b, 0x00
.L_0:


//--------------------- .nv.shared.reserved.0     --------------------------
	.section	.nv.shared.reserved.0,"aw",@nobits
	.weak		__nv_reservedSMEM_offset_0_alias
	.size		__nv_reservedSMEM_offset_0_alias, 0, 64
	.other		__nv_reservedSMEM_offset_0_alias,@"STO_CUDA_RESERVED_SHARED STV_DEFAULT"
__nv_reservedSMEM_offset_0_alias:
	.zero		0
	.zero		64


//--------------------- .nv.constant0._Z17matrixMultiplyGPUPiS_S_ --------------------------
	.section	.nv.constant0._Z17matrixMultiplyGPUPiS_S_,"a",@progbits
	.sectionflags	@""
	.align	4
.nv.constant0._Z17matrixMultiplyGPUPiS_S_:
	.zero		920


//--------------------- SYMBOLS --------------------------

	.type		.nv.reservedSmem.offset0,@object
	.size		.nv.reservedSmem.offset0,0x4
	.type		vprintf,@function
